//
// Generated by NVIDIA NVVM Compiler
//
// Compiler Build ID: CL-36424714
// Cuda compilation tools, release 13.0, V13.0.88
// Based on NVVM 20.0.0
//

.version 9.0
.target sm_100
.address_size 64

	// .globl	_Z6evolvePdS_S_S_diiddii

.visible .entry _Z6evolvePdS_S_S_diiddii(
	.param .u64 .ptr .align 1 _Z6evolvePdS_S_S_diiddii_param_0,
	.param .u64 .ptr .align 1 _Z6evolvePdS_S_S_diiddii_param_1,
	.param .u64 .ptr .align 1 _Z6evolvePdS_S_S_diiddii_param_2,
	.param .u64 .ptr .align 1 _Z6evolvePdS_S_S_diiddii_param_3,
	.param .f64 _Z6evolvePdS_S_S_diiddii_param_4,
	.param .u32 _Z6evolvePdS_S_S_diiddii_param_5,
	.param .u32 _Z6evolvePdS_S_S_diiddii_param_6,
	.param .f64 _Z6evolvePdS_S_S_diiddii_param_7,
	.param .f64 _Z6evolvePdS_S_S_diiddii_param_8,
	.param .u32 _Z6evolvePdS_S_S_diiddii_param_9,
	.param .u32 _Z6evolvePdS_S_S_diiddii_param_10
)
{
	.reg .pred 	%p<11>;
	.reg .b32 	%r<22>;
	.reg .b32 	%f<14>;
	.reg .b64 	%rd<28>;
	.reg .b64 	%fd<33>;

	ld.param.u64 	%rd5, [_Z6evolvePdS_S_S_diiddii_param_0];
	ld.param.u64 	%rd3, [_Z6evolvePdS_S_S_diiddii_param_2];
	ld.param.u64 	%rd4, [_Z6evolvePdS_S_S_diiddii_param_3];
	ld.param.f64 	%fd1, [_Z6evolvePdS_S_S_diiddii_param_4];
	ld.param.u32 	%r4, [_Z6evolvePdS_S_S_diiddii_param_5];
	ld.param.u32 	%r7, [_Z6evolvePdS_S_S_diiddii_param_6];
	ld.param.f64 	%fd2, [_Z6evolvePdS_S_S_diiddii_param_7];
	ld.param.f64 	%fd3, [_Z6evolvePdS_S_S_diiddii_param_8];
	ld.param.u32 	%r6, [_Z6evolvePdS_S_S_diiddii_param_9];
	cvta.to.global.u64 	%rd1, %rd5;
	mov.u32 	%r8, %tid.x;
	mov.u32 	%r9, %ctaid.x;
	mov.u32 	%r10, %ntid.x;
	mad.lo.s32 	%r1, %r9, %r10, %r8;
	mov.u32 	%r11, %tid.y;
	mov.u32 	%r12, %ctaid.y;
	mov.u32 	%r13, %ntid.y;
	mad.lo.s32 	%r14, %r12, %r13, %r11;
	setp.ge.s32 	%p1, %r1, %r4;
	setp.ge.s32 	%p2, %r14, %r7;
	or.pred  	%p3, %p1, %p2;
	@%p3 bra 	$L__BB0_8;
	mad.lo.s32 	%r15, %r4, %r14, %r4;
	add.s32 	%r3, %r15, %r1;
	or.b32  	%r16, %r6, %r14;
	setp.ne.s32 	%p4, %r16, 0;
	@%p4 bra 	$L__BB0_3;
	mul.wide.s32 	%rd24, %r3, 8;
	add.s64 	%rd25, %rd1, %rd24;
	mov.b64 	%rd26, 0;
	st.global.u64 	[%rd25], %rd26;
	bra.uni 	$L__BB0_8;
$L__BB0_3:
	add.s32 	%r17, %r7, -1;
	setp.ne.s32 	%p5, %r14, %r17;
	setp.ne.s32 	%p6, %r6, 3;
	or.pred  	%p7, %p5, %p6;
	@%p7 bra 	$L__BB0_5;
	mul.wide.s32 	%rd21, %r3, 8;
	add.s64 	%rd22, %rd1, %rd21;
	mov.b64 	%rd23, 0;
	st.global.u64 	[%rd22], %rd23;
	bra.uni 	$L__BB0_8;
$L__BB0_5:
	setp.ne.s32 	%p8, %r1, 0;
	add.s32 	%r18, %r4, -1;
	setp.ne.s32 	%p9, %r1, %r18;
	and.pred  	%p10, %p8, %p9;
	@%p10 bra 	$L__BB0_7;
	mul.wide.s32 	%rd18, %r3, 8;
	add.s64 	%rd19, %rd1, %rd18;
	mov.b64 	%rd20, 0;
	st.global.u64 	[%rd19], %rd20;
	bra.uni 	$L__BB0_8;
$L__BB0_7:
	ld.param.u64 	%rd27, [_Z6evolvePdS_S_S_diiddii_param_1];
	cvta.to.global.u64 	%rd6, %rd3;
	mul.wide.s32 	%rd7, %r3, 8;
	add.s64 	%rd8, %rd6, %rd7;
	ld.global.f64 	%fd4, [%rd8];
	add.f64 	%fd5, %fd4, %fd4;
	cvta.to.global.u64 	%rd9, %rd27;
	add.s64 	%rd10, %rd9, %rd7;
	ld.global.f64 	%fd6, [%rd10];
	sub.f64 	%fd7, %fd5, %fd6;
	mul.f64 	%fd8, %fd2, %fd2;
	mul.f64 	%fd9, %fd8, 0d3FB999999999999A;
	ld.global.f64 	%fd10, [%rd8+-8];
	ld.global.f64 	%fd11, [%rd8+8];
	add.f64 	%fd12, %fd10, %fd11;
	mul.wide.s32 	%rd11, %r4, 8;
	add.s64 	%rd12, %rd8, %rd11;
	ld.global.f64 	%fd13, [%rd12];
	add.f64 	%fd14, %fd12, %fd13;
	sub.s32 	%r19, %r3, %r4;
	mul.wide.s32 	%rd13, %r19, 8;
	add.s64 	%rd14, %rd6, %rd13;
	ld.global.f64 	%fd15, [%rd14];
	add.f64 	%fd16, %fd14, %fd15;
	ld.global.f64 	%fd17, [%rd12+-8];
	ld.global.f64 	%fd18, [%rd12+8];
	add.f64 	%fd19, %fd17, %fd18;
	ld.global.f64 	%fd20, [%rd14+-8];
	add.f64 	%fd21, %fd19, %fd20;
	ld.global.f64 	%fd22, [%rd14+8];
	add.f64 	%fd23, %fd21, %fd22;
	fma.rn.f64 	%fd24, %fd23, 0d3FD0000000000000, %fd16;
	fma.rn.f64 	%fd25, %fd4, 0dC014000000000000, %fd24;
	mul.f64 	%fd26, %fd3, %fd3;
	div.rn.f64 	%fd27, %fd25, %fd26;
	cvta.to.global.u64 	%rd15, %rd4;
	add.s64 	%rd16, %rd15, %rd7;
	ld.global.f64 	%fd28, [%rd16];
	cvt.rn.f32.f64 	%f1, %fd1;
	fma.rn.f32 	%f2, %f1, 0fBBBB989D, 0f3F000000;
	cvt.sat.f32.f32 	%f3, %f2;
	mov.f32 	%f4, 0f4B400001;
	mov.f32 	%f5, 0f437C0000;
	fma.rm.f32 	%f6, %f3, %f5, %f4;
	add.f32 	%f7, %f6, 0fCB40007F;
	neg.f32 	%f8, %f7;
	fma.rn.f32 	%f9, %f1, 0fBFB8AA3B, %f8;
	fma.rn.f32 	%f10, %f1, 0fB2A57060, %f9;
	mov.b32 	%r20, %f6;
	shl.b32 	%r21, %r20, 23;
	mov.b32 	%f11, %r21;
	ex2.approx.ftz.f32 	%f12, %f10;
	mul.f32 	%f13, %f12, %f11;
	cvt.f64.f32 	%fd29, %f13;
	mul.f64 	%fd30, %fd28, %fd29;
	sub.f64 	%fd31, %fd27, %fd30;
	fma.rn.f64 	%fd32, %fd9, %fd31, %fd7;
	add.s64 	%rd17, %rd1, %rd7;
	st.global.f64 	[%rd17], %fd32;
$L__BB0_8:
	ret;

}


// ===== COMPILED SASS (sm_100) =====

	.target	sm_100

	.elftype	@"ET_EXEC"


//--------------------- .note.nv.tkinfo           --------------------------
	.section	.note.nv.tkinfo,"",@"SHT_NOTE"
	.sectionflags	@"SHF_NOTE_NV_TKINFO"
	.tkinfo
        /*0018*/ 	.word	0x00000002
        /*0030*/ 	.string	""
        /*0030*/ 	.string	"ptxas"
        /*0030*/ 	.string	"Cuda compilation tools, release 13.0, V13.0.88"
        /*0030*/ 	.string	"Build cuda_13.0.r13.0/compiler.36424714_0"
        /*0030*/ 	.string	"-arch sm_100 -m 64 "



//--------------------- .note.nv.cuinfo           --------------------------
	.section	.note.nv.cuinfo,"",@"SHT_NOTE"
	.sectionflags	@"SHF_NOTE_NV_CUINFO"
        /*0018*/ 	.short	0x0002
        /*001a*/ 	.short	0x0064
        /*001c*/ 	.short	0x0082
	.zero		2


//--------------------- .nv.info                  --------------------------
	.section	.nv.info,"",@"SHT_CUDA_INFO"
	.align	4


	//----- nvinfo : EIATTR_REGCOUNT
	.align		4
        /*0000*/ 	.byte	0x04, 0x2f
        /*0002*/ 	.short	(.L_1 - .L_0)
	.align		4
.L_0:
        /*0004*/ 	.word	index@(_Z6evolvePdS_S_S_diiddii)
        /*0008*/ 	.word	0x00000020


	//----- nvinfo : EIATTR_FRAME_SIZE
	.align		4
.L_1:
        /*000c*/ 	.byte	0x04, 0x11
        /*000e*/ 	.short	(.L_3 - .L_2)
	.align		4
.L_2:
        /*0010*/ 	.word	index@($__internal_0_$__cuda_sm20_div_rn_f64_full)
        /*0014*/ 	.word	0x00000000


	//----- nvinfo : EIATTR_FRAME_SIZE
	.align		4
.L_3:
        /*0018*/ 	.byte	0x04, 0x11
        /*001a*/ 	.short	(.L_5 - .L_4)
	.align		4
.L_4:
        /*001c*/ 	.word	index@(_Z6evolvePdS_S_S_diiddii)
        /*0020*/ 	.word	0x00000000


	//----- nvinfo : EIATTR_MIN_STACK_SIZE
	.align		4
.L_5:
        /*0024*/ 	.byte	0x04, 0x12
        /*0026*/ 	.short	(.L_7 - .L_6)
	.align		4
.L_6:
        /*0028*/ 	.word	index@(_Z6evolvePdS_S_S_diiddii)
        /*002c*/ 	.word	0x00000000
.L_7:


//--------------------- .nv.compat                --------------------------
	.section	.nv.compat,"",@"SHT_CUDA_COMPAT_INFO"
	.align	4
        /*0000*/ 	.byte	0x02, 0x09, 0x00, 0x00, 0x02, 0x02, 0x01, 0x00, 0x02, 0x05, 0x05, 0x00, 0x03, 0x07, 0x01, 0x01
        /*0010*/ 	.byte	0x02, 0x03, 0x00, 0x00, 0x02, 0x06, 0x01, 0x00, 0x04, 0x0b, 0x08, 0x00, 0x01, 0x00, 0x00, 0x00
        /*0020*/ 	.byte	0x00, 0x00, 0x00, 0x00


//--------------------- .nv.info._Z6evolvePdS_S_S_diiddii --------------------------
	.section	.nv.info._Z6evolvePdS_S_S_diiddii,"",@"SHT_CUDA_INFO"
	.sectionflags	@""
	.align	4


	//----- nvinfo : EIATTR_CUDA_API_VERSION
	.align		4
        /*0000*/ 	.byte	0x04, 0x37
        /*0002*/ 	.short	(.L_9 - .L_8)
.L_8:
        /*0004*/ 	.word	0x00000082


	//----- nvinfo : EIATTR_KPARAM_INFO
	.align		4
.L_9:
        /*0008*/ 	.byte	0x04, 0x17
        /*000a*/ 	.short	(.L_11 - .L_10)
.L_10:
        /*000c*/ 	.word	0x00000000
        /*0010*/ 	.short	0x000a
        /*0012*/ 	.short	0x0044
        /*0014*/ 	.byte	0x00, 0xf0, 0x11, 0x00


	//----- nvinfo : EIATTR_KPARAM_INFO
	.align		4
.L_11:
        /*0018*/ 	.byte	0x04, 0x17
        /*001a*/ 	.short	(.L_13 - .L_12)
.L_12:
        /*001c*/ 	.word	0x00000000
        /*0020*/ 	.short	0x0009
        /*0022*/ 	.short	0x0040
        /*0024*/ 	.byte	0x00, 0xf0, 0x11, 0x00


	//----- nvinfo : EIATTR_KPARAM_INFO
	.align		4
.L_13:
        /*0028*/ 	.byte	0x04, 0x17
        /*002a*/ 	.short	(.L_15 - .L_14)
.L_14:
        /*002c*/ 	.word	0x00000000
        /*0030*/ 	.short	0x0008
        /*0032*/ 	.short	0x0038
        /*0034*/ 	.byte	0x00, 0xf0, 0x21, 0x00


	//----- nvinfo : EIATTR_KPARAM_INFO
	.align		4
.L_15:
        /*0038*/ 	.byte	0x04, 0x17
        /*003a*/ 	.short	(.L_17 - .L_16)
.L_16:
        /*003c*/ 	.word	0x00000000
        /*0040*/ 	.short	0x0007
        /*0042*/ 	.short	0x0030
        /*0044*/ 	.byte	0x00, 0xf0, 0x21, 0x00


	//----- nvinfo : EIATTR_KPARAM_INFO
	.align		4
.L_17:
        /*0048*/ 	.byte	0x04, 0x17
        /*004a*/ 	.short	(.L_19 - .L_18)
.L_18:
        /*004c*/ 	.word	0x00000000
        /*0050*/ 	.short	0x0006
        /*0052*/ 	.short	0x002c
        /*0054*/ 	.byte	0x00, 0xf0, 0x11, 0x00


	//----- nvinfo : EIATTR_KPARAM_INFO
	.align		4
.L_19:
        /*0058*/ 	.byte	0x04, 0x17
        /*005a*/ 	.short	(.L_21 - .L_20)
.L_20:
        /*005c*/ 	.word	0x00000000
        /*0060*/ 	.short	0x0005
        /*0062*/ 	.short	0x0028
        /*0064*/ 	.byte	0x00, 0xf0, 0x11, 0x00


	//----- nvinfo : EIATTR_KPARAM_INFO
	.align		4
.L_21:
        /*0068*/ 	.byte	0x04, 0x17
        /*006a*/ 	.short	(.L_23 - .L_22)
.L_22:
        /*006c*/ 	.word	0x00000000
        /*0070*/ 	.short	0x0004
        /*0072*/ 	.short	0x0020
        /*0074*/ 	.byte	0x00, 0xf0, 0x21, 0x00


	//----- nvinfo : EIATTR_KPARAM_INFO
	.align		4
.L_23:
        /*0078*/ 	.byte	0x04, 0x17
        /*007a*/ 	.short	(.L_25 - .L_24)
.L_24:
        /*007c*/ 	.word	0x00000000
        /*0080*/ 	.short	0x0003
        /*0082*/ 	.short	0x0018
        /*0084*/ 	.byte	0x00, 0xf5, 0x21, 0x00


	//----- nvinfo : EIATTR_KPARAM_INFO
	.align		4
.L_25:
        /*0088*/ 	.byte	0x04, 0x17
        /*008a*/ 	.short	(.L_27 - .L_26)
.L_26:
        /*008c*/ 	.word	0x00000000
        /*0090*/ 	.short	0x0002
        /*0092*/ 	.short	0x0010
        /*0094*/ 	.byte	0x00, 0xf5, 0x21, 0x00


	//----- nvinfo : EIATTR_KPARAM_INFO
	.align		4
.L_27:
        /*0098*/ 	.byte	0x04, 0x17
        /*009a*/ 	.short	(.L_29 - .L_28)
.L_28:
        /*009c*/ 	.word	0x00000000
        /*00a0*/ 	.short	0x0001
        /*00a2*/ 	.short	0x0008
        /*00a4*/ 	.byte	0x00, 0xf5, 0x21, 0x00


	//----- nvinfo : EIATTR_KPARAM_INFO
	.align		4
.L_29:
        /*00a8*/ 	.byte	0x04, 0x17
        /*00aa*/ 	.short	(.L_31 - .L_30)
.L_30:
        /*00ac*/ 	.word	0x00000000
        /*00b0*/ 	.short	0x0000
        /*00b2*/ 	.short	0x0000
        /*00b4*/ 	.byte	0x00, 0xf5, 0x21, 0x00


	//----- nvinfo : EIATTR_SPARSE_MMA_MASK
	.align		4
.L_31:
        /*00b8*/ 	.byte	0x03, 0x50
        /*00ba*/ 	.short	0x0000


	//----- nvinfo : EIATTR_MAXREG_COUNT
	.align		4
        /*00bc*/ 	.byte	0x03, 0x1b
        /*00be*/ 	.short	0x00ff


	//----- nvinfo : EIATTR_MERCURY_ISA_VERSION
	.align		4
        /*00c0*/ 	.byte	0x03, 0x5f
        /*00c2*/ 	.short	0x0101


	//----- nvinfo : EIATTR_VRC_CTA_INIT_COUNT
	.align		4
        /*00c4*/ 	.byte	0x02, 0x4a
	.zero		1
	.zero		1


	//----- nvinfo : EIATTR_EXIT_INSTR_OFFSETS
	.align		4
        /*00c8*/ 	.byte	0x04, 0x1c
        /*00ca*/ 	.short	(.L_33 - .L_32)


	//   ....[0]....
.L_32:
        /*00cc*/ 	.word	0x000000c0


	//   ....[1]....
        /*00d0*/ 	.word	0x00000150


	//   ....[2]....
        /*00d4*/ 	.word	0x000001c0


	//   ....[3]....
        /*00d8*/ 	.word	0x00000230


	//   ....[4]....
        /*00dc*/ 	.word	0x000006f0


	//----- nvinfo : EIATTR_CRS_STACK_SIZE
	.align		4
.L_33:
        /*00e0*/ 	.byte	0x04, 0x1e
        /*00e2*/ 	.short	(.L_35 - .L_34)
.L_34:
        /*00e4*/ 	.word	0x00000000


	//----- nvinfo : EIATTR_CBANK_PARAM_SIZE
	.align		4
.L_35:
        /*00e8*/ 	.byte	0x03, 0x19
        /*00ea*/ 	.short	0x0048


	//----- nvinfo : EIATTR_PARAM_CBANK
	.align		4
        /*00ec*/ 	.byte	0x04, 0x0a
        /*00ee*/ 	.short	(.L_37 - .L_36)
	.align		4
.L_36:
        /*00f0*/ 	.word	index@(.nv.constant0._Z6evolvePdS_S_S_diiddii)
        /*00f4*/ 	.short	0x0380
        /*00f6*/ 	.short	0x0048


	//----- nvinfo : EIATTR_SW_WAR
	.align		4
.L_37:
        /*00f8*/ 	.byte	0x04, 0x36
        /*00fa*/ 	.short	(.L_39 - .L_38)
.L_38:
        /*00fc*/ 	.word	0x00000008
.L_39:


//--------------------- .nv.callgraph             --------------------------
	.section	.nv.callgraph,"",@"SHT_CUDA_CALLGRAPH"
	.align	4
	.sectionentsize	8
	.align		4
        /*0000*/ 	.word	0x00000000
	.align		4
        /*0004*/ 	.word	0xffffffff
	.align		4
        /*0008*/ 	.word	0x00000000
	.align		4
        /*000c*/ 	.word	0xfffffffe
	.align		4
        /*0010*/ 	.word	0x00000000
	.align		4
        /*0014*/ 	.word	0xfffffffd
	.align		4
        /*0018*/ 	.word	0x00000000
	.align		4
        /*001c*/ 	.word	0xfffffffc


//--------------------- .text._Z6evolvePdS_S_S_diiddii --------------------------
	.section	.text._Z6evolvePdS_S_S_diiddii,"ax",@progbits
	.align	128
        .global         _Z6evolvePdS_S_S_diiddii
        .type           _Z6evolvePdS_S_S_diiddii,@function
        .size           _Z6evolvePdS_S_S_diiddii,(.L_x_8 - _Z6evolvePdS_S_S_diiddii)
        .other          _Z6evolvePdS_S_S_diiddii,@"STO_CUDA_ENTRY STV_DEFAULT"
_Z6evolvePdS_S_S_diiddii:
.text._Z6evolvePdS_S_S_diiddii:
[----:B------:R-:W-:Y:S01]  /*0000*/  LDC R1, c[0x0][0x37c] ;  /* 0x0000df00ff017b82 */ /* 0x000fe20000000800 */
[----:B------:R-:W0:Y:S07]  /*0010*/  S2R R0, SR_TID.Y ;  /* 0x0000000000007919 */ /* 0x000e2e0000002200 */
[----:B------:R-:W1:Y:S01]  /*0020*/  LDC R2, c[0x0][0x360] ;  /* 0x0000d800ff027b82 */ /* 0x000e620000000800 */
[----:B------:R-:W1:Y:S07]  /*0030*/  S2R R9, SR_TID.X ;  /* 0x0000000000097919 */ /* 0x000e6e0000002100 */
[----:B------:R-:W0:Y:S08]  /*0040*/  S2UR UR5, SR_CTAID.Y ;  /* 0x00000000000579c3 */ /* 0x000e300000002600 */
[----:B------:R-:W0:Y:S08]  /*0050*/  LDC R3, c[0x0][0x364] ;  /* 0x0000d900ff037b82 */ /* 0x000e300000000800 */
[----:B------:R-:W1:Y:S08]  /*0060*/  S2UR UR4, SR_CTAID.X ;  /* 0x00000000000479c3 */ /* 0x000e700000002500 */
[----:B------:R-:W2:Y:S01]  /*0070*/  LDC.64 R6, c[0x0][0x3a8] ;  /* 0x0000ea00ff067b82 */ /* 0x000ea20000000a00 */
[----:B0-----:R-:W-:-:S02]  /*0080*/  IMAD R0, R3, UR5, R0 ;  /* 0x0000000503007c24 */ /* 0x001fc4000f8e0200 */
[----:B-1----:R-:W-:-:S03]  /*0090*/  IMAD R9, R2, UR4, R9 ;  /* 0x0000000402097c24 */ /* 0x002fc6000f8e0209 */
[----:B--2---:R-:W-:-:S04]  /*00a0*/  ISETP.GE.AND P0, PT, R0, R7, PT ;  /* 0x000000070000720c */ /* 0x004fc80003f06270 */
[----:B------:R-:W-:-:S13]  /*00b0*/  ISETP.GE.OR P0, PT, R9, R6, P0 ;  /* 0x000000060900720c */ /* 0x000fda0000706670 */
[----:B------:R-:W-:Y:S05]  /*00c0*/  @P0 EXIT ;  /* 0x000000000000094d */ /* 0x000fea0003800000 */
[----:B------:R-:W0:Y:S01]  /*00d0*/  LDC R11, c[0x0][0x3c0] ;  /* 0x0000f000ff0b7b82 */ /* 0x000e220000000800 */
[----:B------:R-:W1:Y:S01]  /*00e0*/  LDCU.64 UR4, c[0x0][0x358] ;  /* 0x00006b00ff0477ac */ /* 0x000e620008000a00 */
[----:B------:R-:W-:-:S04]  /*00f0*/  IMAD R4, R0, R6, R6 ;  /* 0x0000000600047224 */ /* 0x000fc800078e0206 */
[----:B------:R-:W-:Y:S01]  /*0100*/  IMAD.IADD R5, R9, 0x1, R4 ;  /* 0x0000000109057824 */ /* 0x000fe200078e0204 */
[----:B0-----:R-:W-:-:S13]  /*0110*/  LOP3.LUT P0, RZ, R0, R11, RZ, 0xfc, !PT ;  /* 0x0000000b00ff7212 */ /* 0x001fda000780fcff */
[----:B------:R-:W0:Y:S02]  /*0120*/  @!P0 LDC.64 R2, c[0x0][0x380] ;  /* 0x0000e000ff028b82 */ /* 0x000e240000000a00 */
[----:B0-----:R-:W-:-:S05]  /*0130*/  @!P0 IMAD.WIDE R2, R5, 0x8, R2 ;  /* 0x0000000805028825 */ /* 0x001fca00078e0202 */
[----:B-1----:R0:W-:Y:S01]  /*0140*/  @!P0 STG.E.64 desc[UR4][R2.64], RZ ;  /* 0x000000ff02008986 */ /* 0x0021e2000c101b04 */
[----:B------:R-:W-:Y:S05]  /*0150*/  @!P0 EXIT ;  /* 0x000000000000894d */ /* 0x000fea0003800000 */
[----:B------:R-:W-:Y:S01]  /*0160*/  VIADD R7, R7, 0xffffffff ;  /* 0xffffffff07077836 */ /* 0x000fe20000000000 */
[----:B------:R-:W-:-:S04]  /*0170*/  ISETP.NE.AND P0, PT, R11, 0x3, PT ;  /* 0x000000030b00780c */ /* 0x000fc80003f05270 */
[----:B------:R-:W-:-:S13]  /*0180*/  ISETP.NE.OR P0, PT, R0, R7, P0 ;  /* 0x000000070000720c */ /* 0x000fda0000705670 */
[----:B0-----:R-:W0:Y:S02]  /*0190*/  @!P0 LDC.64 R2, c[0x0][0x380] ;  /* 0x0000e000ff028b82 */ /* 0x001e240000000a00 */
[----:B0-----:R-:W-:-:S05]  /*01a0*/  @!P0 IMAD.WIDE R2, R5, 0x8, R2 ;  /* 0x0000000805028825 */ /* 0x001fca00078e0202 */
[----:B------:R0:W-:Y:S01]  /*01b0*/  @!P0 STG.E.64 desc[UR4][R2.64], RZ ;  /* 0x000000ff02008986 */ /* 0x0001e2000c101b04 */
[----:B------:R-:W-:Y:S05]  /*01c0*/  @!P0 EXIT ;  /* 0x000000000000894d */ /* 0x000fea0003800000 */
[----:B------:R-:W-:-:S05]  /*01d0*/  VIADD R0, R6, 0xffffffff ;  /* 0xffffffff06007836 */ /* 0x000fca0000000000 */
[----:B------:R-:W-:-:S04]  /*01e0*/  ISETP.NE.AND P0, PT, R9, R0, PT ;  /* 0x000000000900720c */ /* 0x000fc80003f05270 */
[----:B------:R-:W-:-:S13]  /*01f0*/  ISETP.NE.AND P0, PT, R9, RZ, P0 ;  /* 0x000000ff0900720c */ /* 0x000fda0000705270 */
[----:B0-----:R-:W0:Y:S02]  /*0200*/  @!P0 LDC.64 R2, c[0x0][0x380] ;  /* 0x0000e000ff028b82 */ /* 0x001e240000000a00 */
[----:B0-----:R-:W-:-:S05]  /*0210*/  @!P0 IMAD.WIDE R2, R5, 0x8, R2 ;  /* 0x0000000805028825 */ /* 0x001fca00078e0202 */
[----:B------:R0:W-:Y:S01]  /*0220*/  @!P0 STG.E.64 desc[UR4][R2.64], RZ ;  /* 0x000000ff02008986 */ /* 0x0001e2000c101b04 */
[----:B------:R-:W-:Y:S05]  /*0230*/  @!P0 EXIT ;  /* 0x000000000000894d */ /* 0x000fea0003800000 */
[----:B------:R-:W1:Y:S01]  /*0240*/  LDC.64 R20, c[0x0][0x390] ;  /* 0x0000e400ff147b82 */ /* 0x000e620000000a00 */
[----:B------:R-:W-:-:S07]  /*0250*/  IMAD.IADD R7, R5, 0x1, -R6 ;  /* 0x0000000105077824 */ /* 0x000fce00078e0a06 */
[----:B------:R-:W2:Y:S01]  /*0260*/  LDC.64 R10, c[0x0][0x388] ;  /* 0x0000e200ff0a7b82 */ /* 0x000ea20000000a00 */
[----:B-1----:R-:W-:-:S05]  /*0270*/  IMAD.WIDE R28, R5, 0x8, R20 ;  /* 0x00000008051c7825 */ /* 0x002fca00078e0214 */
[----:B0-----:R-:W3:Y:S01]  /*0280*/  LDG.E.64 R2, desc[UR4][R28.64+-0x8] ;  /* 0xfffff8041c027981 */ /* 0x001ee2000c1e1b00 */
[----:B------:R-:W-:-:S03]  /*0290*/  IMAD.WIDE R26, R6, 0x8, R28 ;  /* 0x00000008061a7825 */ /* 0x000fc600078e021c */
[----:B------:R-:W3:Y:S01]  /*02a0*/  LDG.E.64 R12, desc[UR4][R28.64+0x8] ;  /* 0x000008041c0c7981 */ /* 0x000ee2000c1e1b00 */
[----:B------:R-:W-:Y:S02]  /*02b0*/  IMAD.WIDE R20, R7, 0x8, R20 ;  /* 0x0000000807147825 */ /* 0x000fe400078e0214 */
[----:B------:R-:W0:Y:S01]  /*02c0*/  LDC.64 R6, c[0x0][0x3b8] ;  /* 0x0000ee00ff067b82 */ /* 0x000e220000000a00 */
[----:B------:R-:W4:Y:S04]  /*02d0*/  LDG.E.64 R14, desc[UR4][R26.64+-0x8] ;  /* 0xfffff8041a0e7981 */ /* 0x000f28000c1e1b00 */
[----:B------:R-:W4:Y:S04]  /*02e0*/  LDG.E.64 R16, desc[UR4][R26.64+0x8] ;  /* 0x000008041a107981 */ /* 0x000f28000c1e1b00 */
[----:B------:R1:W5:Y:S04]  /*02f0*/  LDG.E.64 R24, desc[UR4][R26.64] ;  /* 0x000000041a187981 */ /* 0x000368000c1e1b00 */
[----:B------:R-:W5:Y:S04]  /*0300*/  LDG.E.64 R18, desc[UR4][R20.64+-0x8] ;  /* 0xfffff80414127981 */ /* 0x000f68000c1e1b00 */
[----:B------:R-:W5:Y:S04]  /*0310*/  LDG.E.64 R22, desc[UR4][R20.64] ;  /* 0x0000000414167981 */ /* 0x000f68000c1e1b00 */
[----:B------:R-:W5:Y:S04]  /*0320*/  LDG.E.64 R8, desc[UR4][R28.64] ;  /* 0x000000041c087981 */ /* 0x000f68000c1e1b00 */
[----:B------:R-:W5:Y:S01]  /*0330*/  LDG.E.64 R20, desc[UR4][R20.64+0x8] ;  /* 0x0000080414147981 */ /* 0x000f62000c1e1b00 */
[----:B--2---:R-:W-:-:S06]  /*0340*/  IMAD.WIDE R10, R5, 0x8, R10 ;  /* 0x00000008050a7825 */ /* 0x004fcc00078e020a */
[----:B------:R-:W2:Y:S01]  /*0350*/  LDG.E.64 R10, desc[UR4][R10.64] ;  /* 0x000000040a0a7981 */ /* 0x000ea2000c1e1b00 */
[----:B0-----:R-:W-:-:S06]  /*0360*/  DMUL R6, R6, R6 ;  /* 0x0000000606067228 */ /* 0x001fcc0000000000 */
[----:B-1----:R-:W0:Y:S01]  /*0370*/  MUFU.RCP64H R27, R7 ;  /* 0x00000007001b7308 */ /* 0x002e220000001800 */
[----:B------:R-:W-:Y:S01]  /*0380*/  IMAD.MOV.U32 R26, RZ, RZ, 0x1 ;  /* 0x00000001ff1a7424 */ /* 0x000fe200078e00ff */
[----:B------:R-:W-:Y:S01]  /*0390*/  UMOV UR6, 0x9999999a ;  /* 0x9999999a00067882 */ /* 0x000fe20000000000 */
[----:B------:R-:W-:Y:S01]  /*03a0*/  UMOV UR7, 0x3fb99999 ;  /* 0x3fb9999900077882 */ /* 0x000fe20000000000 */
[----:B------:R-:W-:Y:S01]  /*03b0*/  BSSY.RECONVERGENT B0, `(.L_x_0) ;  /* 0x000001e000007945 */ /* 0x000fe20003800200 */
[----:B---3--:R-:W-:Y:S02]  /*03c0*/  DADD R2, R2, R12 ;  /* 0x0000000002027229 */ /* 0x008fe4000000000c */
[----:B0-----:R-:W-:Y:S02]  /*03d0*/  DFMA R12, -R6, R26, 1 ;  /* 0x3ff00000060c742b */ /* 0x001fe4000000011a */
[----:B----4-:R-:W-:-:S06]  /*03e0*/  DADD R14, R14, R16 ;  /* 0x000000000e0e7229 */ /* 0x010fcc0000000010 */
[----:B------:R-:W-:Y:S02]  /*03f0*/  DFMA R12, R12, R12, R12 ;  /* 0x0000000c0c0c722b */ /* 0x000fe4000000000c */
[----:B-----5:R-:W-:Y:S02]  /*0400*/  DADD R2, R2, R24 ;  /* 0x0000000002027229 */ /* 0x020fe40000000018 */
[----:B------:R-:W-:-:S04]  /*0410*/  DADD R14, R14, R18 ;  /* 0x000000000e0e7229 */ /* 0x000fc80000000012 */
[----:B------:R-:W-:Y:S01]  /*0420*/  DFMA R12, R26, R12, R26 ;  /* 0x0000000c1a0c722b */ /* 0x000fe2000000001a */
[----:B------:R-:W0:Y:S01]  /*0430*/  LDC.64 R18, c[0x0][0x3b0] ;  /* 0x0000ec00ff127b82 */ /* 0x000e220000000a00 */
[----:B------:R-:W-:Y:S02]  /*0440*/  DADD R2, R2, R22 ;  /* 0x0000000002027229 */ /* 0x000fe40000000016 */
[----:B------:R-:W-:-:S04]  /*0450*/  DADD R14, R14, R20 ;  /* 0x000000000e0e7229 */ /* 0x000fc80000000014 */
[----:B------:R-:W-:-:S04]  /*0460*/  DFMA R16, -R6, R12, 1 ;  /* 0x3ff000000610742b */ /* 0x000fc8000000010c */
[----:B------:R-:W-:-:S04]  /*0470*/  DFMA R2, R14, 0.25, R2 ;  /* 0x3fd000000e02782b */ /* 0x000fc80000000002 */
[----:B------:R-:W-:-:S04]  /*0480*/  DFMA R16, R12, R16, R12 ;  /* 0x000000100c10722b */ /* 0x000fc8000000000c */
[----:B------:R-:W-:-:S08]  /*0490*/  DFMA R12, R8, -5, R2 ;  /* 0xc0140000080c782b */ /* 0x000fd00000000002 */
[----:B------:R-:W-:-:S08]  /*04a0*/  DMUL R2, R12, R16 ;  /* 0x000000100c027228 */ /* 0x000fd00000000000 */
[----:B------:R-:W-:-:S08]  /*04b0*/  DFMA R14, -R6, R2, R12 ;  /* 0x00000002060e722b */ /* 0x000fd0000000010c */
[----:B------:R-:W-:Y:S01]  /*04c0*/  DFMA R2, R16, R14, R2 ;  /* 0x0000000e1002722b */ /* 0x000fe20000000002 */
[----:B------:R-:W-:Y:S01]  /*04d0*/  FSETP.GEU.AND P1, PT, |R13|, 6.5827683646048100446e-37, PT ;  /* 0x036000000d00780b */ /* 0x000fe20003f2e200 */
[----:B------:R-:W-:-:S08]  /*04e0*/  DADD R8, R8, R8 ;  /* 0x0000000008087229 */ /* 0x000fd00000000008 */
[----:B------:R-:W-:Y:S01]  /*04f0*/  FFMA R0, RZ, R7, R3 ;  /* 0x00000007ff007223 */ /* 0x000fe20000000003 */
[----:B0-----:R-:W-:-:S04]  /*0500*/  DMUL R14, R18, R18 ;  /* 0x00000012120e7228 */ /* 0x001fc80000000000 */
[----:B------:R-:W-:Y:S01]  /*0510*/  FSETP.GT.AND P0, PT, |R0|, 1.469367938527859385e-39, PT ;  /* 0x001000000000780b */ /* 0x000fe20003f04200 */
[----:B--2---:R-:W-:-:S03]  /*0520*/  DADD R10, R8, -R10 ;  /* 0x00000000080a7229 */ /* 0x004fc6000000080a */
[----:B------:R-:W-:-:S09]  /*0530*/  DMUL R8, R14, UR6 ;  /* 0x000000060e087c28 */ /* 0x000fd20008000000 */
[----:B------:R-:W-:Y:S05]  /*0540*/  @P0 BRA P1, `(.L_x_1) ;  /* 0x0000000000100947 */ /* 0x000fea0000800000 */
[----:B------:R-:W-:-:S07]  /*0550*/  MOV R0, 0x570 ;  /* 0x0000057000007802 */ /* 0x000fce0000000f00 */
[----:B------:R-:W-:Y:S05]  /*0560*/  CALL.REL.NOINC `($__internal_0_$__cuda_sm20_div_rn_f64_full) ;  /* 0x0000000000647944 */ /* 0x000fea0003c00000 */
[----:B------:R-:W-:Y:S02]  /*0570*/  IMAD.MOV.U32 R2, RZ, RZ, R16 ;  /* 0x000000ffff027224 */ /* 0x000fe400078e0010 */
[----:B------:R-:W-:-:S07]  /*0580*/  IMAD.MOV.U32 R3, RZ, RZ, R17 ;  /* 0x000000ffff037224 */ /* 0x000fce00078e0011 */
.L_x_1:
[----:B------:R-:W-:Y:S05]  /*0590*/  BSYNC.RECONVERGENT B0 ;  /* 0x0000000000007941 */ /* 0x000fea0003800200 */
.L_x_0:
[----:B------:R-:W0:Y:S01]  /*05a0*/  LDC.64 R6, c[0x0][0x398] ;  /* 0x0000e600ff067b82 */ /* 0x000e220000000a00 */
[----:B------:R-:W1:Y:S01]  /*05b0*/  LDCU.64 UR6, c[0x0][0x3a0] ;  /* 0x00007400ff0677ac */ /* 0x000e620008000a00 */
[----:B0-----:R-:W-:-:S06]  /*05c0*/  IMAD.WIDE R6, R5, 0x8, R6 ;  /* 0x0000000805067825 */ /* 0x001fcc00078e0206 */
[----:B------:R-:W2:Y:S01]  /*05d0*/  LDG.E.64 R6, desc[UR4][R6.64] ;  /* 0x0000000406067981 */ /* 0x000ea2000c1e1b00 */
[----:B-1----:R-:W0:Y:S01]  /*05e0*/  F2F.F32.F64 R0, UR6 ;  /* 0x0000000600007d10 */ /* 0x002e220008301000 */
[----:B------:R-:W-:Y:S02]  /*05f0*/  IMAD.MOV.U32 R13, RZ, RZ, 0x3bbb989d ;  /* 0x3bbb989dff0d7424 */ /* 0x000fe400078e00ff */
[----:B------:R-:W-:Y:S02]  /*0600*/  IMAD.MOV.U32 R15, RZ, RZ, 0x437c0000 ;  /* 0x437c0000ff0f7424 */ /* 0x000fe400078e00ff */
[----:B0-----:R-:W-:-:S04]  /*0610*/  FFMA.SAT R4, R0, -R13, 0.5 ;  /* 0x3f00000000047423 */ /* 0x001fc8000000280d */
[----:B------:R-:W-:Y:S02]  /*0620*/  FFMA.RM R4, R4, R15, 12582913 ;  /* 0x4b40000104047423 */ /* 0x000fe4000000400f */
[----:B------:R-:W0:Y:S02]  /*0630*/  LDC.64 R14, c[0x0][0x380] ;  /* 0x0000e000ff0e7b82 */ /* 0x000e240000000a00 */
[C---:B------:R-:W-:Y:S01]  /*0640*/  FADD R13, R4.reuse, -12583039 ;  /* 0xcb40007f040d7421 */ /* 0x040fe20000000000 */
[----:B------:R-:W-:-:S03]  /*0650*/  IMAD.SHL.U32 R4, R4, 0x800000, RZ ;  /* 0x0080000004047824 */ /* 0x000fc600078e00ff */
[----:B------:R-:W-:-:S04]  /*0660*/  FFMA R13, R0, -1.4426950216293334961, -R13 ;  /* 0xbfb8aa3b000d7823 */ /* 0x000fc8000000080d */
[----:B------:R-:W-:-:S04]  /*0670*/  FFMA R0, R0, -1.925963033500011079e-08, R13 ;  /* 0xb2a5706000007823 */ /* 0x000fc8000000000d */
[----:B------:R-:W1:Y:S01]  /*0680*/  MUFU.EX2 R13, R0 ;  /* 0x00000000000d7308 */ /* 0x000e620000000800 */
[----:B0-----:R-:W-:-:S04]  /*0690*/  IMAD.WIDE R14, R5, 0x8, R14 ;  /* 0x00000008050e7825 */ /* 0x001fc800078e020e */
[----:B-1----:R-:W-:-:S06]  /*06a0*/  FMUL R13, R4, R13 ;  /* 0x0000000d040d7220 */ /* 0x002fcc0000400000 */
[----:B------:R-:W2:Y:S02]  /*06b0*/  F2F.F64.F32 R12, R13 ;  /* 0x0000000d000c7310 */ /* 0x000ea40000201800 */
[----:B--2---:R-:W-:-:S08]  /*06c0*/  DFMA R6, -R6, R12, R2 ;  /* 0x0000000c0606722b */ /* 0x004fd00000000102 */
[----:B------:R-:W-:-:S07]  /*06d0*/  DFMA R6, R8, R6, R10 ;  /* 0x000000060806722b */ /* 0x000fce000000000a */
[----:B------:R-:W-:Y:S01]  /*06e0*/  STG.E.64 desc[UR4][R14.64], R6 ;  /* 0x000000060e007986 */ /* 0x000fe2000c101b04 */
[----:B------:R-:W-:Y:S05]  /*06f0*/  EXIT ;  /* 0x000000000000794d */ /* 0x000fea0003800000 */
        .weak           $__internal_0_$__cuda_sm20_div_rn_f64_full
        .type           $__internal_0_$__cuda_sm20_div_rn_f64_full,@function
        .size           $__internal_0_$__cuda_sm20_div_rn_f64_full,(.L_x_8 - $__internal_0_$__cuda_sm20_div_rn_f64_full)
$__internal_0_$__cuda_sm20_div_rn_f64_full:
[C---:B------:R-:W-:Y:S01]  /*0700*/  FSETP.GEU.AND P0, PT, |R7|.reuse, 1.469367938527859385e-39, PT ;  /* 0x001000000700780b */ /* 0x040fe20003f0e200 */
[----:B------:R-:W-:Y:S01]  /*0710*/  BSSY.RECONVERGENT B1, `(.L_x_2) ;  /* 0x0000057000017945 */ /* 0x000fe20003800200 */
[----:B------:R-:W-:Y:S02]  /*0720*/  LOP3.LUT R2, R7, 0x800fffff, RZ, 0xc0, !PT ;  /* 0x800fffff07027812 */ /* 0x000fe400078ec0ff */
[C---:B------:R-:W-:Y:S02]  /*0730*/  FSETP.GEU.AND P2, PT, |R13|.reuse, 1.469367938527859385e-39, PT ;  /* 0x001000000d00780b */ /* 0x040fe40003f4e200 */
[----:B------:R-:W-:Y:S01]  /*0740*/  LOP3.LUT R3, R2, 0x3ff00000, RZ, 0xfc, !PT ;  /* 0x3ff0000002037812 */ /* 0x000fe200078efcff */
[----:B------:R-:W-:Y:S01]  /*0750*/  IMAD.MOV.U32 R2, RZ, RZ, R6 ;  /* 0x000000ffff027224 */ /* 0x000fe200078e0006 */
[----:B------:R-:W-:Y:S02]  /*0760*/  MOV R14, 0x1 ;  /* 0x00000001000e7802 */ /* 0x000fe40000000f00 */
[----:B------:R-:W-:-:S03]  /*0770*/  LOP3.LUT R4, R13, 0x7ff00000, RZ, 0xc0, !PT ;  /* 0x7ff000000d047812 */ /* 0x000fc600078ec0ff */
[----:B------:R-:W-:Y:S02]  /*0780*/  @!P0 DMUL R2, R6, 8.98846567431157953865e+307 ;  /* 0x7fe0000006028828 */ /* 0x000fe40000000000 */
[----:B------:R-:W-:Y:S02]  /*0790*/  IMAD.MOV.U32 R24, RZ, RZ, R4 ;  /* 0x000000ffff187224 */ /* 0x000fe400078e0004 */
[----:B------:R-:W-:Y:S02]  /*07a0*/  @!P2 LOP3.LUT R21, R7, 0x7ff00000, RZ, 0xc0, !PT ;  /* 0x7ff000000715a812 */ /* 0x000fe400078ec0ff */
[----:B------:R-:W0:Y:S02]  /*07b0*/  MUFU.RCP64H R15, R3 ;  /* 0x00000003000f7308 */ /* 0x000e240000001800 */
[----:B------:R-:W-:Y:S01]  /*07c0*/  @!P2 ISETP.GE.U32.AND P3, PT, R4, R21, PT ;  /* 0x000000150400a20c */ /* 0x000fe20003f66070 */
[----:B0-----:R-:W-:-:S08]  /*07d0*/  DFMA R16, R14, -R2, 1 ;  /* 0x3ff000000e10742b */ /* 0x001fd00000000802 */
[----:B------:R-:W-:Y:S01]  /*07e0*/  DFMA R18, R16, R16, R16 ;  /* 0x000000101012722b */ /* 0x000fe20000000010 */
[----:B------:R-:W-:Y:S01]  /*07f0*/  IMAD.MOV.U32 R16, RZ, RZ, 0x1ca00000 ;  /* 0x1ca00000ff107424 */ /* 0x000fe200078e00ff */
[----:B------:R-:W-:-:S04]  /*0800*/  LOP3.LUT R17, R7, 0x7ff00000, RZ, 0xc0, !PT ;  /* 0x7ff0000007117812 */ /* 0x000fc800078ec0ff */
[----:B------:R-:W-:Y:S02]  /*0810*/  @!P2 SEL R21, R16, 0x63400000, !P3 ;  /* 0x634000001015a807 */ /* 0x000fe40005800000 */
[----:B------:R-:W-:Y:S01]  /*0820*/  DFMA R18, R14, R18, R14 ;  /* 0x000000120e12722b */ /* 0x000fe2000000000e */
[----:B------:R-:W-:Y:S01]  /*0830*/  ISETP.GE.U32.AND P1, PT, R4, R17, PT ;  /* 0x000000110400720c */ /* 0x000fe20003f26070 */
[----:B------:R-:W-:Y:S01]  /*0840*/  IMAD.MOV.U32 R14, RZ, RZ, R12 ;  /* 0x000000ffff0e7224 */ /* 0x000fe200078e000c */
[----:B------:R-:W-:Y:S01]  /*0850*/  @!P2 LOP3.LUT R22, R21, 0x80000000, R13, 0xf8, !PT ;  /* 0x800000001516a812 */ /* 0x000fe200078ef80d */
[----:B------:R-:W-:Y:S01]  /*0860*/  IMAD.MOV.U32 R25, RZ, RZ, R17 ;  /* 0x000000ffff197224 */ /* 0x000fe200078e0011 */
[----:B------:R-:W-:Y:S02]  /*0870*/  SEL R15, R16, 0x63400000, !P1 ;  /* 0x63400000100f7807 */ /* 0x000fe40004800000 */
[----:B------:R-:W-:Y:S01]  /*0880*/  @!P2 LOP3.LUT R23, R22, 0x100000, RZ, 0xfc, !PT ;  /* 0x001000001617a812 */ /* 0x000fe200078efcff */
[----:B------:R-:W-:Y:S01]  /*0890*/  @!P2 IMAD.MOV.U32 R22, RZ, RZ, RZ ;  /* 0x000000ffff16a224 */ /* 0x000fe200078e00ff */
[----:B------:R-:W-:Y:S01]  /*08a0*/  LOP3.LUT R15, R15, 0x800fffff, R13, 0xf8, !PT ;  /* 0x800fffff0f0f7812 */ /* 0x000fe200078ef80d */
[----:B------:R-:W-:Y:S01]  /*08b0*/  DFMA R20, R18, -R2, 1 ;  /* 0x3ff000001214742b */ /* 0x000fe20000000802 */
[----:B------:R-:W-:-:S04]  /*08c0*/  @!P0 LOP3.LUT R25, R3, 0x7ff00000, RZ, 0xc0, !PT ;  /* 0x7ff0000003198812 */ /* 0x000fc800078ec0ff */
[----:B------:R-:W-:-:S03]  /*08d0*/  @!P2 DFMA R14, R14, 2, -R22 ;  /* 0x400000000e0ea82b */ /* 0x000fc60000000816 */
[----:B------:R-:W-:-:S07]  /*08e0*/  DFMA R18, R18, R20, R18 ;  /* 0x000000141212722b */ /* 0x000fce0000000012 */
[----:B------:R-:W-:Y:S01]  /*08f0*/  @!P2 LOP3.LUT R24, R15, 0x7ff00000, RZ, 0xc0, !PT ;  /* 0x7ff000000f18a812 */ /* 0x000fe200078ec0ff */
[----:B------:R-:W-:-:S04]  /*0900*/  DMUL R20, R18, R14 ;  /* 0x0000000e12147228 */ /* 0x000fc80000000000 */
[----:B------:R-:W-:-:S04]  /*0910*/  VIADD R17, R24, 0xffffffff ;  /* 0xffffffff18117836 */ /* 0x000fc80000000000 */
[----:B------:R-:W-:Y:S01]  /*0920*/  DFMA R22, R20, -R2, R14 ;  /* 0x800000021416722b */ /* 0x000fe2000000000e */
[----:B------:R-:W-:Y:S01]  /*0930*/  ISETP.GT.U32.AND P0, PT, R17, 0x7feffffe, PT ;  /* 0x7feffffe1100780c */ /* 0x000fe20003f04070 */
[----:B------:R-:W-:-:S05]  /*0940*/  VIADD R17, R25, 0xffffffff ;  /* 0xffffffff19117836 */ /* 0x000fca0000000000 */
[----:B------:R-:W-:Y:S01]  /*0950*/  ISETP.GT.U32.OR P0, PT, R17, 0x7feffffe, P0 ;  /* 0x7feffffe1100780c */ /* 0x000fe20000704470 */
[----:B------:R-:W-:-:S12]  /*0960*/  DFMA R18, R18, R22, R20 ;  /* 0x000000161212722b */ /* 0x000fd80000000014 */
[----:B------:R-:W-:Y:S05]  /*0970*/  @P0 BRA `(.L_x_3) ;  /* 0x00000000006c0947 */ /* 0x000fea0003800000 */
[----:B------:R-:W-:-:S04]  /*0980*/  LOP3.LUT R13, R7, 0x7ff00000, RZ, 0xc0, !PT ;  /* 0x7ff00000070d7812 */ /* 0x000fc800078ec0ff */
[CC--:B------:R-:W-:Y:S02]  /*0990*/  VIADDMNMX R12, R4.reuse, -R13.reuse, 0xb9600000, !PT ;  /* 0xb9600000040c7446 */ /* 0x0c0fe4000780090d */
[----:B------:R-:W-:Y:S02]  /*09a0*/  ISETP.GE.U32.AND P0, PT, R4, R13, PT ;  /* 0x0000000d0400720c */ /* 0x000fe40003f06070 */
[----:B------:R-:W-:Y:S01]  /*09b0*/  VIMNMX R4, PT, PT, R12, 0x46a00000, PT ;  /* 0x46a000000c047848 */ /* 0x000fe20003fe0100 */
[----:B------:R-:W-:Y:S01]  /*09c0*/  IMAD.MOV.U32 R12, RZ, RZ, RZ ;  /* 0x000000ffff0c7224 */ /* 0x000fe200078e00ff */
[----:B------:R-:W-:-:S04]  /*09d0*/  SEL R13, R16, 0x63400000, !P0 ;  /* 0x63400000100d7807 */ /* 0x000fc80004000000 */
[----:B------:R-:W-:-:S05]  /*09e0*/  IADD3 R4, PT, PT, -R13, R4, RZ ;  /* 0x000000040d047210 */ /* 0x000fca0007ffe1ff */
[----:B------:R-:W-:-:S06]  /*09f0*/  VIADD R13, R4, 0x7fe00000 ;  /* 0x7fe00000040d7836 */ /* 0x000fcc0000000000 */
[----:B------:R-:W-:-:S10]  /*0a00*/  DMUL R16, R18, R12 ;  /* 0x0000000c12107228 */ /* 0x000fd40000000000 */
[----:B------:R-:W-:-:S13]  /*0a10*/  FSETP.GTU.AND P0, PT, |R17|, 1.469367938527859385e-39, PT ;  /* 0x001000001100780b */ /* 0x000fda0003f0c200 */
[----:B------:R-:W-:Y:S05]  /*0a20*/  @P0 BRA `(.L_x_4) ;  /* 0x0000000000940947 */ /* 0x000fea0003800000 */
[----:B------:R-:W-:Y:S01]  /*0a30*/  DFMA R2, R18, -R2, R14 ;  /* 0x800000021202722b */ /* 0x000fe2000000000e */
[----:B------:R-:W-:-:S09]  /*0a40*/  IMAD.MOV.U32 R12, RZ, RZ, RZ ;  /* 0x000000ffff0c7224 */ /* 0x000fd200078e00ff */
[C---:B------:R-:W-:Y:S02]  /*0a50*/  FSETP.NEU.AND P0, PT, R3.reuse, RZ, PT ;  /* 0x000000ff0300720b */ /* 0x040fe40003f0d000 */
[----:B------:R-:W-:-:S04]  /*0a60*/  LOP3.LUT R7, R3, 0x80000000, R7, 0x48, !PT ;  /* 0x8000000003077812 */ /* 0x000fc800078e4807 */
[----:B------:R-:W-:-:S07]  /*0a70*/  LOP3.LUT R13, R7, R13, RZ, 0xfc, !PT ;  /* 0x0000000d070d7212 */ /* 0x000fce00078efcff */
[----:B------:R-:W-:Y:S05]  /*0a80*/  @!P0 BRA `(.L_x_4) ;  /* 0x00000000007c8947 */ /* 0x000fea0003800000 */
[----:B------:R-:W-:Y:S01]  /*0a90*/  IMAD.MOV R3, RZ, RZ, -R4 ;  /* 0x000000ffff037224 */ /* 0x000fe200078e0a04 */
[----:B------:R-:W-:Y:S01]  /*0aa0*/  DMUL.RP R12, R18, R12 ;  /* 0x0000000c120c7228 */ /* 0x000fe20000008000 */
[----:B------:R-:W-:-:S06]  /*0ab0*/  IMAD.MOV.U32 R2, RZ, RZ, RZ ;  /* 0x000000ffff027224 */ /* 0x000fcc00078e00ff */
[----:B------:R-:W-:-:S03]  /*0ac0*/  DFMA R2, R16, -R2, R18 ;  /* 0x800000021002722b */ /* 0x000fc60000000012 */
[----:B------:R-:W-:-:S03]  /*0ad0*/  LOP3.LUT R7, R13, R7, RZ, 0x3c, !PT ;  /* 0x000000070d077212 */ /* 0x000fc600078e3cff */
[----:B------:R-:W-:-:S04]  /*0ae0*/  IADD3 R2, PT, PT, -R4, -0x43300000, RZ ;  /* 0xbcd0000004027810 */ /* 0x000fc80007ffe1ff */
[----:B------:R-:W-:-:S04]  /*0af0*/  FSETP.NEU.AND P0, PT, |R3|, R2, PT ;  /* 0x000000020300720b */ /* 0x000fc80003f0d200 */
[----:B------:R-:W-:Y:S02]  /*0b00*/  FSEL R16, R12, R16, !P0 ;  /* 0x000000100c107208 */ /* 0x000fe40004000000 */
[----:B------:R-:W-:Y:S01]  /*0b10*/  FSEL R17, R7, R17, !P0 ;  /* 0x0000001107117208 */ /* 0x000fe20004000000 */
[----:B------:R-:W-:Y:S06]  /*0b20*/  BRA `(.L_x_4) ;  /* 0x0000000000547947 */ /* 0x000fec0003800000 */
.L_x_3:
[----:B------:R-:W-:-:S14]  /*0b30*/  DSETP.NAN.AND P0, PT, R12, R12, PT ;  /* 0x0000000c0c00722a */ /* 0x000fdc0003f08000 */
[----:B------:R-:W-:Y:S05]  /*0b40*/  @P0 BRA `(.L_x_5) ;  /* 0x0000000000440947 */ /* 0x000fea0003800000 */
[----:B------:R-:W-:-:S14]  /*0b50*/  DSETP.NAN.AND P0, PT, R6, R6, PT ;  /* 0x000000060600722a */ /* 0x000fdc0003f08000 */
[----:B------:R-:W-:Y:S05]  /*0b60*/  @P0 BRA `(.L_x_6) ;  /* 0x0000000000300947 */ /* 0x000fea0003800000 */
[----:B------:R-:W-:Y:S01]  /*0b70*/  ISETP.NE.AND P0, PT, R24, R25, PT ;  /* 0x000000191800720c */ /* 0x000fe20003f05270 */
[----:B------:R-:W-:Y:S02]  /*0b80*/  IMAD.MOV.U32 R16, RZ, RZ, 0x0 ;  /* 0x00000000ff107424 */ /* 0x000fe400078e00ff */
[----:B------:R-:W-:-:S10]  /*0b90*/  IMAD.MOV.U32 R17, RZ, RZ, -0x80000 ;  /* 0xfff80000ff117424 */ /* 0x000fd400078e00ff */
[----:B------:R-:W-:Y:S05]  /*0ba0*/  @!P0 BRA `(.L_x_4) ;  /* 0x0000000000348947 */ /* 0x000fea0003800000 */
[----:B------:R-:W-:Y:S02]  /*0bb0*/  ISETP.NE.AND P0, PT, R24, 0x7ff00000, PT ;  /* 0x7ff000001800780c */ /* 0x000fe40003f05270 */
[----:B------:R-:W-:Y:S02]  /*0bc0*/  LOP3.LUT R17, R13, 0x80000000, R7, 0x48, !PT ;  /* 0x800000000d117812 */ /* 0x000fe400078e4807 */
[----:B------:R-:W-:-:S13]  /*0bd0*/  ISETP.EQ.OR P0, PT, R25, RZ, !P0 ;  /* 0x000000ff1900720c */ /* 0x000fda0004702670 */
[----:B------:R-:W-:Y:S02]  /*0be0*/  @P0 LOP3.LUT R2, R17, 0x7ff00000, RZ, 0xfc, !PT ;  /* 0x7ff0000011020812 */ /* 0x000fe400078efcff */
[----:B------:R-:W-:Y:S01]  /*0bf0*/  @!P0 MOV R16, RZ ;  /* 0x000000ff00108202 */ /* 0x000fe20000000f00 */
[----:B------:R-:W-:Y:S02]  /*0c00*/  @P0 IMAD.MOV.U32 R16, RZ, RZ, RZ ;  /* 0x000000ffff100224 */ /* 0x000fe400078e00ff */
[----:B------:R-:W-:Y:S01]  /*0c10*/  @P0 IMAD.MOV.U32 R17, RZ, RZ, R2 ;  /* 0x000000ffff110224 */ /* 0x000fe200078e0002 */
[----:B------:R-:W-:Y:S06]  /*0c20*/  BRA `(.L_x_4) ;  /* 0x0000000000147947 */ /* 0x000fec0003800000 */
.L_x_6:
[----:B------:R-:W-:Y:S01]  /*0c30*/  LOP3.LUT R17, R7, 0x80000, RZ, 0xfc, !PT ;  /* 0x0008000007117812 */ /* 0x000fe200078efcff */
[----:B------:R-:W-:Y:S01]  /*0c40*/  IMAD.MOV.U32 R16, RZ, RZ, R6 ;  /* 0x000000ffff107224 */ /* 0x000fe200078e0006 */
[----:B------:R-:W-:Y:S06]  /*0c50*/  BRA `(.L_x_4) ;  /* 0x0000000000087947 */ /* 0x000fec0003800000 */
.L_x_5:
[----:B------:R-:W-:Y:S01]  /*0c60*/  LOP3.LUT R17, R13, 0x80000, RZ, 0xfc, !PT ;  /* 0x000800000d117812 */ /* 0x000fe200078efcff */
[----:B------:R-:W-:-:S07]  /*0c70*/  IMAD.MOV.U32 R16, RZ, RZ, R12 ;  /* 0x000000ffff107224 */ /* 0x000fce00078e000c */
.L_x_4:
[----:B------:R-:W-:Y:S05]  /*0c80*/  BSYNC.RECONVERGENT B1 ;  /* 0x0000000000017941 */ /* 0x000fea0003800200 */
.L_x_2:
[----:B------:R-:W-:Y:S02]  /*0c90*/  IMAD.MOV.U32 R2, RZ, RZ, R0 ;  /* 0x000000ffff027224 */ /* 0x000fe400078e0000 */
[----:B------:R-:W-:-:S04]  /*0ca0*/  IMAD.MOV.U32 R3, RZ, RZ, 0x0 ;  /* 0x00000000ff037424 */ /* 0x000fc800078e00ff */
[----:B------:R-:W-:Y:S05]  /*0cb0*/  RET.REL.NODEC R2 `(_Z6evolvePdS_S_S_diiddii) ;  /* 0xfffffff002d07950 */ /* 0x000fea0003c3ffff */
.L_x_7:
[----:B------:R-:W-:-:S00]  /*0cc0*/  BRA `(.L_x_7) ;  /* 0xfffffffc00fc7947 */ /* 0x000fc0000383ffff */
[----:B------:R-:W-:-:S00]  /*0cd0*/  NOP ;  /* 0x0000000000007918 */ /* 0x000fc00000000000 */
        /* <DEDUP_REMOVED lines=10> */
.L_x_8:


//--------------------- .nv.shared.reserved.0     --------------------------
	.section	.nv.shared.reserved.0,"aw",@nobits
	.weak		__nv_reservedSMEM_offset_0_alias
	.size		__nv_reservedSMEM_offset_0_alias, 0, 64
	.other		__nv_reservedSMEM_offset_0_alias,@"STO_CUDA_RESERVED_SHARED STV_DEFAULT"
__nv_reservedSMEM_offset_0_alias:
	.zero		0
	.zero		64


//--------------------- .nv.constant0._Z6evolvePdS_S_S_diiddii --------------------------
	.section	.nv.constant0._Z6evolvePdS_S_S_diiddii,"a",@progbits
	.sectionflags	@""
	.align	4
.nv.constant0._Z6evolvePdS_S_S_diiddii:
	.zero		968


//--------------------- SYMBOLS --------------------------

	.type		.nv.reservedSmem.offset0,@object
	.size		.nv.reservedSmem.offset0,0x4
